//
// Generated by NVIDIA NVVM Compiler
//
// Compiler Build ID: CL-36424714
// Cuda compilation tools, release 13.0, V13.0.88
// Based on NVVM 20.0.0
//

.version 9.0
.target sm_100
.address_size 64

	// .globl	_Z20MatrixHadamardKernelPfS_S_ii

.visible .entry _Z20MatrixHadamardKernelPfS_S_ii(
	.param .u64 .ptr .align 1 _Z20MatrixHadamardKernelPfS_S_ii_param_0,
	.param .u64 .ptr .align 1 _Z20MatrixHadamardKernelPfS_S_ii_param_1,
	.param .u64 .ptr .align 1 _Z20MatrixHadamardKernelPfS_S_ii_param_2,
	.param .u32 _Z20MatrixHadamardKernelPfS_S_ii_param_3,
	.param .u32 _Z20MatrixHadamardKernelPfS_S_ii_param_4
)
{
	.reg .pred 	%p<4>;
	.reg .b32 	%r<11>;
	.reg .b32 	%f<4>;
	.reg .b64 	%rd<11>;

	ld.param.u64 	%rd1, [_Z20MatrixHadamardKernelPfS_S_ii_param_0];
	ld.param.u64 	%rd2, [_Z20MatrixHadamardKernelPfS_S_ii_param_1];
	ld.param.u64 	%rd3, [_Z20MatrixHadamardKernelPfS_S_ii_param_2];
	mov.u32 	%r2, %ctaid.x;
	mov.u32 	%r3, %ntid.x;
	mov.u32 	%r4, %tid.x;
	mad.lo.s32 	%r5, %r2, %r3, %r4;
	mov.u32 	%r6, %ctaid.y;
	mov.u32 	%r7, %ntid.y;
	mov.u32 	%r8, %tid.y;
	mad.lo.s32 	%r9, %r6, %r7, %r8;
	mad.lo.s32 	%r1, %r9, 10, %r5;
	setp.gt.s32 	%p1, %r5, 9;
	setp.gt.u32 	%p2, %r9, 9;
	or.pred  	%p3, %p1, %p2;
	@%p3 bra 	$L__BB0_2;
	cvta.to.global.u64 	%rd4, %rd1;
	cvta.to.global.u64 	%rd5, %rd2;
	cvta.to.global.u64 	%rd6, %rd3;
	mul.wide.s32 	%rd7, %r1, 4;
	add.s64 	%rd8, %rd4, %rd7;
	ld.global.f32 	%f1, [%rd8];
	add.s64 	%rd9, %rd5, %rd7;
	ld.global.f32 	%f2, [%rd9];
	mul.f32 	%f3, %f1, %f2;
	add.s64 	%rd10, %rd6, %rd7;
	st.global.f32 	[%rd10], %f3;
$L__BB0_2:
	ret;

}


// ===== COMPILED SASS (sm_100) =====

	.target	sm_100

	.elftype	@"ET_EXEC"


//--------------------- .note.nv.tkinfo           --------------------------
	.section	.note.nv.tkinfo,"",@"SHT_NOTE"
	.sectionflags	@"SHF_NOTE_NV_TKINFO"
	.tkinfo
        /*0018*/ 	.word	0x00000002
        /*0030*/ 	.string	""
        /*0030*/ 	.string	"ptxas"
        /*0030*/ 	.string	"Cuda compilation tools, release 13.0, V13.0.88"
        /*0030*/ 	.string	"Build cuda_13.0.r13.0/compiler.36424714_0"
        /*0030*/ 	.string	"-arch sm_100 -m 64 "



//--------------------- .note.nv.cuinfo           --------------------------
	.section	.note.nv.cuinfo,"",@"SHT_NOTE"
	.sectionflags	@"SHF_NOTE_NV_CUINFO"
        /*0018*/ 	.short	0x0002
        /*001a*/ 	.short	0x0064
        /*001c*/ 	.short	0x0082
	.zero		2


//--------------------- .nv.info                  --------------------------
	.section	.nv.info,"",@"SHT_CUDA_INFO"
	.align	4


	//----- nvinfo : EIATTR_REGCOUNT
	.align		4
        /*0000*/ 	.byte	0x04, 0x2f
        /*0002*/ 	.short	(.L_1 - .L_0)
	.align		4
.L_0:
        /*0004*/ 	.word	index@(_Z20MatrixHadamardKernelPfS_S_ii)
        /*0008*/ 	.word	0x0000000c


	//----- nvinfo : EIATTR_FRAME_SIZE
	.align		4
.L_1:
        /*000c*/ 	.byte	0x04, 0x11
        /*000e*/ 	.short	(.L_3 - .L_2)
	.align		4
.L_2:
        /*0010*/ 	.word	index@(_Z20MatrixHadamardKernelPfS_S_ii)
        /*0014*/ 	.word	0x00000000


	//----- nvinfo : EIATTR_MIN_STACK_SIZE
	.align		4
.L_3:
        /*0018*/ 	.byte	0x04, 0x12
        /*001a*/ 	.short	(.L_5 - .L_4)
	.align		4
.L_4:
        /*001c*/ 	.word	index@(_Z20MatrixHadamardKernelPfS_S_ii)
        /*0020*/ 	.word	0x00000000
.L_5:


//--------------------- .nv.compat                --------------------------
	.section	.nv.compat,"",@"SHT_CUDA_COMPAT_INFO"
	.align	4
        /*0000*/ 	.byte	0x02, 0x09, 0x00, 0x00, 0x02, 0x02, 0x01, 0x00, 0x02, 0x05, 0x05, 0x00, 0x03, 0x07, 0x01, 0x01
        /*0010*/ 	.byte	0x02, 0x03, 0x00, 0x00, 0x02, 0x06, 0x01, 0x00, 0x04, 0x0b, 0x08, 0x00, 0x09, 0x00, 0x00, 0x00
        /*0020*/ 	.byte	0x00, 0x00, 0x00, 0x00


//--------------------- .nv.info._Z20MatrixHadamardKernelPfS_S_ii --------------------------
	.section	.nv.info._Z20MatrixHadamardKernelPfS_S_ii,"",@"SHT_CUDA_INFO"
	.sectionflags	@""
	.align	4


	//----- nvinfo : EIATTR_CUDA_API_VERSION
	.align		4
        /*0000*/ 	.byte	0x04, 0x37
        /*0002*/ 	.short	(.L_7 - .L_6)
.L_6:
        /*0004*/ 	.word	0x00000082


	//----- nvinfo : EIATTR_KPARAM_INFO
	.align		4
.L_7:
        /*0008*/ 	.byte	0x04, 0x17
        /*000a*/ 	.short	(.L_9 - .L_8)
.L_8:
        /*000c*/ 	.word	0x00000000
        /*0010*/ 	.short	0x0004
        /*0012*/ 	.short	0x001c
        /*0014*/ 	.byte	0x00, 0xf0, 0x11, 0x00


	//----- nvinfo : EIATTR_KPARAM_INFO
	.align		4
.L_9:
        /*0018*/ 	.byte	0x04, 0x17
        /*001a*/ 	.short	(.L_11 - .L_10)
.L_10:
        /*001c*/ 	.word	0x00000000
        /*0020*/ 	.short	0x0003
        /*0022*/ 	.short	0x0018
        /*0024*/ 	.byte	0x00, 0xf0, 0x11, 0x00


	//----- nvinfo : EIATTR_KPARAM_INFO
	.align		4
.L_11:
        /*0028*/ 	.byte	0x04, 0x17
        /*002a*/ 	.short	(.L_13 - .L_12)
.L_12:
        /*002c*/ 	.word	0x00000000
        /*0030*/ 	.short	0x0002
        /*0032*/ 	.short	0x0010
        /*0034*/ 	.byte	0x00, 0xf5, 0x21, 0x00


	//----- nvinfo : EIATTR_KPARAM_INFO
	.align		4
.L_13:
        /*0038*/ 	.byte	0x04, 0x17
        /*003a*/ 	.short	(.L_15 - .L_14)
.L_14:
        /*003c*/ 	.word	0x00000000
        /*0040*/ 	.short	0x0001
        /*0042*/ 	.short	0x0008
        /*0044*/ 	.byte	0x00, 0xf5, 0x21, 0x00


	//----- nvinfo : EIATTR_KPARAM_INFO
	.align		4
.L_15:
        /*0048*/ 	.byte	0x04, 0x17
        /*004a*/ 	.short	(.L_17 - .L_16)
.L_16:
        /*004c*/ 	.word	0x00000000
        /*0050*/ 	.short	0x0000
        /*0052*/ 	.short	0x0000
        /*0054*/ 	.byte	0x00, 0xf5, 0x21, 0x00


	//----- nvinfo : EIATTR_SPARSE_MMA_MASK
	.align		4
.L_17:
        /*0058*/ 	.byte	0x03, 0x50
        /*005a*/ 	.short	0x0000


	//----- nvinfo : EIATTR_MAXREG_COUNT
	.align		4
        /*005c*/ 	.byte	0x03, 0x1b
        /*005e*/ 	.short	0x00ff


	//----- nvinfo : EIATTR_MERCURY_ISA_VERSION
	.align		4
        /*0060*/ 	.byte	0x03, 0x5f
        /*0062*/ 	.short	0x0101


	//----- nvinfo : EIATTR_VRC_CTA_INIT_COUNT
	.align		4
        /*0064*/ 	.byte	0x02, 0x4a
	.zero		1
	.zero		1


	//----- nvinfo : EIATTR_EXIT_INSTR_OFFSETS
	.align		4
        /*0068*/ 	.byte	0x04, 0x1c
        /*006a*/ 	.short	(.L_19 - .L_18)


	//   ....[0]....
.L_18:
        /*006c*/ 	.word	0x000000b0


	//   ....[1]....
        /*0070*/ 	.word	0x00000180


	//----- nvinfo : EIATTR_CBANK_PARAM_SIZE
	.align		4
.L_19:
        /*0074*/ 	.byte	0x03, 0x19
        /*0076*/ 	.short	0x0020


	//----- nvinfo : EIATTR_PARAM_CBANK
	.align		4
        /*0078*/ 	.byte	0x04, 0x0a
        /*007a*/ 	.short	(.L_21 - .L_20)
	.align		4
.L_20:
        /*007c*/ 	.word	index@(.nv.constant0._Z20MatrixHadamardKernelPfS_S_ii)
        /*0080*/ 	.short	0x0380
        /*0082*/ 	.short	0x0020


	//----- nvinfo : EIATTR_SW_WAR
	.align		4
.L_21:
        /*0084*/ 	.byte	0x04, 0x36
        /*0086*/ 	.short	(.L_23 - .L_22)
.L_22:
        /*0088*/ 	.word	0x00000008
.L_23:


//--------------------- .nv.callgraph             --------------------------
	.section	.nv.callgraph,"",@"SHT_CUDA_CALLGRAPH"
	.align	4
	.sectionentsize	8
	.align		4
        /*0000*/ 	.word	0x00000000
	.align		4
        /*0004*/ 	.word	0xffffffff
	.align		4
        /*0008*/ 	.word	0x00000000
	.align		4
        /*000c*/ 	.word	0xfffffffe
	.align		4
        /*0010*/ 	.word	0x00000000
	.align		4
        /*0014*/ 	.word	0xfffffffd
	.align		4
        /*0018*/ 	.word	0x00000000
	.align		4
        /*001c*/ 	.word	0xfffffffc


//--------------------- .text._Z20MatrixHadamardKernelPfS_S_ii --------------------------
	.section	.text._Z20MatrixHadamardKernelPfS_S_ii,"ax",@progbits
	.align	128
        .global         _Z20MatrixHadamardKernelPfS_S_ii
        .type           _Z20MatrixHadamardKernelPfS_S_ii,@function
        .size           _Z20MatrixHadamardKernelPfS_S_ii,(.L_x_1 - _Z20MatrixHadamardKernelPfS_S_ii)
        .other          _Z20MatrixHadamardKernelPfS_S_ii,@"STO_CUDA_ENTRY STV_DEFAULT"
_Z20MatrixHadamardKernelPfS_S_ii:
.text._Z20MatrixHadamardKernelPfS_S_ii:
[----:B------:R-:W-:Y:S01]  /*0000*/  LDC R1, c[0x0][0x37c] ;  /* 0x0000df00ff017b82 */ /* 0x000fe20000000800 */
[----:B------:R-:W0:Y:S07]  /*0010*/  S2R R2, SR_TID.Y ;  /* 0x0000000000027919 */ /* 0x000e2e0000002200 */
[----:B------:R-:W1:Y:S01]  /*0020*/  LDC R0, c[0x0][0x360] ;  /* 0x0000d800ff007b82 */ /* 0x000e620000000800 */
[----:B------:R-:W1:Y:S07]  /*0030*/  S2R R3, SR_TID.X ;  /* 0x0000000000037919 */ /* 0x000e6e0000002100 */
[----:B------:R-:W0:Y:S08]  /*0040*/  S2UR UR5, SR_CTAID.Y ;  /* 0x00000000000579c3 */ /* 0x000e300000002600 */
[----:B------:R-:W0:Y:S08]  /*0050*/  LDC R7, c[0x0][0x364] ;  /* 0x0000d900ff077b82 */ /* 0x000e300000000800 */
[----:B------:R-:W1:Y:S01]  /*0060*/  S2UR UR4, SR_CTAID.X ;  /* 0x00000000000479c3 */ /* 0x000e620000002500 */
[----:B0-----:R-:W-:-:S05]  /*0070*/  IMAD R7, R7, UR5, R2 ;  /* 0x0000000507077c24 */ /* 0x001fca000f8e0202 */
[----:B------:R-:W-:Y:S01]  /*0080*/  ISETP.GT.U32.AND P0, PT, R7, 0x9, PT ;  /* 0x000000090700780c */ /* 0x000fe20003f04070 */
[----:B-1----:R-:W-:-:S05]  /*0090*/  IMAD R0, R0, UR4, R3 ;  /* 0x0000000400007c24 */ /* 0x002fca000f8e0203 */
[----:B------:R-:W-:-:S13]  /*00a0*/  ISETP.GT.OR P0, PT, R0, 0x9, P0 ;  /* 0x000000090000780c */ /* 0x000fda0000704670 */
[----:B------:R-:W-:Y:S05]  /*00b0*/  @P0 EXIT ;  /* 0x000000000000094d */ /* 0x000fea0003800000 */
[----:B------:R-:W0:Y:S01]  /*00c0*/  LDC.64 R2, c[0x0][0x380] ;  /* 0x0000e000ff027b82 */ /* 0x000e220000000a00 */
[----:B------:R-:W1:Y:S01]  /*00d0*/  LDCU.64 UR4, c[0x0][0x358] ;  /* 0x00006b00ff0477ac */ /* 0x000e620008000a00 */
[----:B------:R-:W-:-:S06]  /*00e0*/  IMAD R9, R7, 0xa, R0 ;  /* 0x0000000a07097824 */ /* 0x000fcc00078e0200 */
[----:B------:R-:W2:Y:S08]  /*00f0*/  LDC.64 R4, c[0x0][0x388] ;  /* 0x0000e200ff047b82 */ /* 0x000eb00000000a00 */
[----:B------:R-:W3:Y:S01]  /*0100*/  LDC.64 R6, c[0x0][0x390] ;  /* 0x0000e400ff067b82 */ /* 0x000ee20000000a00 */
[----:B0-----:R-:W-:-:S06]  /*0110*/  IMAD.WIDE R2, R9, 0x4, R2 ;  /* 0x0000000409027825 */ /* 0x001fcc00078e0202 */
[----:B-1----:R-:W4:Y:S01]  /*0120*/  LDG.E R2, desc[UR4][R2.64] ;  /* 0x0000000402027981 */ /* 0x002f22000c1e1900 */
[----:B--2---:R-:W-:-:S06]  /*0130*/  IMAD.WIDE R4, R9, 0x4, R4 ;  /* 0x0000000409047825 */ /* 0x004fcc00078e0204 */
[----:B------:R-:W4:Y:S01]  /*0140*/  LDG.E R5, desc[UR4][R4.64] ;  /* 0x0000000404057981 */ /* 0x000f22000c1e1900 */
[----:B---3--:R-:W-:-:S04]  /*0150*/  IMAD.WIDE R6, R9, 0x4, R6 ;  /* 0x0000000409067825 */ /* 0x008fc800078e0206 */
[----:B----4-:R-:W-:-:S05]  /*0160*/  FMUL R9, R2, R5 ;  /* 0x0000000502097220 */ /* 0x010fca0000400000 */
[----:B------:R-:W-:Y:S01]  /*0170*/  STG.E desc[UR4][R6.64], R9 ;  /* 0x0000000906007986 */ /* 0x000fe2000c101904 */
[----:B------:R-:W-:Y:S05]  /*0180*/  EXIT ;  /* 0x000000000000794d */ /* 0x000fea0003800000 */
.L_x_0:
[----:B------:R-:W-:-:S00]  /*0190*/  BRA `(.L_x_0) ;  /* 0xfffffffc00fc7947 */ /* 0x000fc0000383ffff */
[----:B------:R-:W-:-:S00]  /*01a0*/  NOP ;  /* 0x0000000000007918 */ /* 0x000fc00000000000 */
        /* <DEDUP_REMOVED lines=13> */
.L_x_1:


//--------------------- .nv.shared.reserved.0     --------------------------
	.section	.nv.shared.reserved.0,"aw",@nobits
	.weak		__nv_reservedSMEM_offset_0_alias
	.size		__nv_reservedSMEM_offset_0_alias, 0, 64
	.other		__nv_reservedSMEM_offset_0_alias,@"STO_CUDA_RESERVED_SHARED STV_DEFAULT"
__nv_reservedSMEM_offset_0_alias:
	.zero		0
	.zero		64


//--------------------- .nv.constant0._Z20MatrixHadamardKernelPfS_S_ii --------------------------
	.section	.nv.constant0._Z20MatrixHadamardKernelPfS_S_ii,"a",@progbits
	.sectionflags	@""
	.align	4
.nv.constant0._Z20MatrixHadamardKernelPfS_S_ii:
	.zero		928


//--------------------- SYMBOLS --------------------------

	.type		.nv.reservedSmem.offset0,@object
	.size		.nv.reservedSmem.offset0,0x4
